//
// Generated by NVIDIA NVVM Compiler
//
// Compiler Build ID: CL-36424714
// Cuda compilation tools, release 13.0, V13.0.88
// Based on NVVM 20.0.0
//

.version 9.0
.target sm_100
.address_size 64

	// .globl	_Z12BFS_Top_DownPiS_S_S_S_S_S_i

.visible .entry _Z12BFS_Top_DownPiS_S_S_S_S_S_i(
	.param .u64 .ptr .align 1 _Z12BFS_Top_DownPiS_S_S_S_S_S_i_param_0,
	.param .u64 .ptr .align 1 _Z12BFS_Top_DownPiS_S_S_S_S_S_i_param_1,
	.param .u64 .ptr .align 1 _Z12BFS_Top_DownPiS_S_S_S_S_S_i_param_2,
	.param .u64 .ptr .align 1 _Z12BFS_Top_DownPiS_S_S_S_S_S_i_param_3,
	.param .u64 .ptr .align 1 _Z12BFS_Top_DownPiS_S_S_S_S_S_i_param_4,
	.param .u64 .ptr .align 1 _Z12BFS_Top_DownPiS_S_S_S_S_S_i_param_5,
	.param .u64 .ptr .align 1 _Z12BFS_Top_DownPiS_S_S_S_S_S_i_param_6,
	.param .u32 _Z12BFS_Top_DownPiS_S_S_S_S_S_i_param_7
)
{
	.reg .pred 	%p<12>;
	.reg .b32 	%r<50>;
	.reg .b64 	%rd<47>;

	ld.param.u64 	%rd16, [_Z12BFS_Top_DownPiS_S_S_S_S_S_i_param_0];
	ld.param.u64 	%rd14, [_Z12BFS_Top_DownPiS_S_S_S_S_S_i_param_1];
	ld.param.u64 	%rd17, [_Z12BFS_Top_DownPiS_S_S_S_S_S_i_param_2];
	ld.param.u64 	%rd15, [_Z12BFS_Top_DownPiS_S_S_S_S_S_i_param_3];
	ld.param.u64 	%rd18, [_Z12BFS_Top_DownPiS_S_S_S_S_S_i_param_4];
	ld.param.u64 	%rd19, [_Z12BFS_Top_DownPiS_S_S_S_S_S_i_param_5];
	ld.param.u64 	%rd20, [_Z12BFS_Top_DownPiS_S_S_S_S_S_i_param_6];
	cvta.to.global.u64 	%rd1, %rd19;
	cvta.to.global.u64 	%rd2, %rd20;
	cvta.to.global.u64 	%rd3, %rd16;
	cvta.to.global.u64 	%rd4, %rd17;
	cvta.to.global.u64 	%rd21, %rd18;
	mov.u32 	%r17, %ctaid.x;
	mov.u32 	%r18, %ntid.x;
	mov.u32 	%r19, %tid.x;
	mad.lo.s32 	%r1, %r17, %r18, %r19;
	ld.global.u32 	%r20, [%rd21];
	setp.ge.s32 	%p1, %r1, %r20;
	@%p1 bra 	$L__BB0_18;
	cvta.to.global.u64 	%rd22, %rd15;
	cvta.to.global.u64 	%rd23, %rd14;
	mul.wide.s32 	%rd24, %r1, 4;
	add.s64 	%rd25, %rd22, %rd24;
	ld.global.u32 	%r21, [%rd25];
	cvt.s64.s32 	%rd5, %r21;
	mul.wide.s32 	%rd26, %r21, 4;
	add.s64 	%rd27, %rd23, %rd26;
	ld.global.u32 	%r2, [%rd27];
	ld.global.u32 	%r3, [%rd27+4];
	setp.ge.s32 	%p2, %r2, %r3;
	@%p2 bra 	$L__BB0_18;
	shl.b64 	%rd28, %rd5, 2;
	add.s64 	%rd29, %rd4, %rd28;
	ld.global.u32 	%r22, [%rd29];
	add.s32 	%r4, %r22, 1;
	sub.s32 	%r23, %r3, %r2;
	and.b32  	%r5, %r23, 3;
	setp.eq.s32 	%p3, %r5, 0;
	mov.u32 	%r47, %r2;
	@%p3 bra 	$L__BB0_7;
	neg.s32 	%r45, %r5;
	mov.u32 	%r47, %r2;
$L__BB0_4:
	.pragma "nounroll";
	mul.wide.s32 	%rd30, %r47, 4;
	add.s64 	%rd6, %rd3, %rd30;
	ld.global.u32 	%r24, [%rd6];
	mul.wide.s32 	%rd31, %r24, 4;
	add.s64 	%rd7, %rd4, %rd31;
	ld.global.u32 	%r25, [%rd7];
	setp.ne.s32 	%p4, %r25, -1;
	@%p4 bra 	$L__BB0_6;
	st.global.u32 	[%rd7], %r4;
	atom.global.add.u32 	%r26, [%rd2], 1;
	ld.global.u32 	%r27, [%rd6];
	mul.wide.s32 	%rd32, %r26, 4;
	add.s64 	%rd33, %rd1, %rd32;
	st.global.u32 	[%rd33], %r27;
$L__BB0_6:
	add.s32 	%r47, %r47, 1;
	add.s32 	%r45, %r45, 1;
	setp.ne.s32 	%p5, %r45, 0;
	@%p5 bra 	$L__BB0_4;
$L__BB0_7:
	sub.s32 	%r28, %r2, %r3;
	setp.gt.u32 	%p6, %r28, -4;
	@%p6 bra 	$L__BB0_18;
	sub.s32 	%r48, %r47, %r3;
	add.s64 	%rd8, %rd3, 8;
$L__BB0_9:
	mul.wide.s32 	%rd34, %r47, 4;
	add.s64 	%rd9, %rd8, %rd34;
	ld.global.u32 	%r29, [%rd9+-8];
	mul.wide.s32 	%rd35, %r29, 4;
	add.s64 	%rd10, %rd4, %rd35;
	ld.global.u32 	%r30, [%rd10];
	setp.ne.s32 	%p7, %r30, -1;
	@%p7 bra 	$L__BB0_11;
	st.global.u32 	[%rd10], %r4;
	atom.global.add.u32 	%r31, [%rd2], 1;
	ld.global.u32 	%r32, [%rd9+-8];
	mul.wide.s32 	%rd36, %r31, 4;
	add.s64 	%rd37, %rd1, %rd36;
	st.global.u32 	[%rd37], %r32;
$L__BB0_11:
	ld.global.u32 	%r33, [%rd9+-4];
	mul.wide.s32 	%rd38, %r33, 4;
	add.s64 	%rd11, %rd4, %rd38;
	ld.global.u32 	%r34, [%rd11];
	setp.ne.s32 	%p8, %r34, -1;
	@%p8 bra 	$L__BB0_13;
	st.global.u32 	[%rd11], %r4;
	atom.global.add.u32 	%r35, [%rd2], 1;
	ld.global.u32 	%r36, [%rd9+-4];
	mul.wide.s32 	%rd39, %r35, 4;
	add.s64 	%rd40, %rd1, %rd39;
	st.global.u32 	[%rd40], %r36;
$L__BB0_13:
	ld.global.u32 	%r37, [%rd9];
	mul.wide.s32 	%rd41, %r37, 4;
	add.s64 	%rd12, %rd4, %rd41;
	ld.global.u32 	%r38, [%rd12];
	setp.ne.s32 	%p9, %r38, -1;
	@%p9 bra 	$L__BB0_15;
	st.global.u32 	[%rd12], %r4;
	atom.global.add.u32 	%r39, [%rd2], 1;
	ld.global.u32 	%r40, [%rd9];
	mul.wide.s32 	%rd42, %r39, 4;
	add.s64 	%rd43, %rd1, %rd42;
	st.global.u32 	[%rd43], %r40;
$L__BB0_15:
	ld.global.u32 	%r41, [%rd9+4];
	mul.wide.s32 	%rd44, %r41, 4;
	add.s64 	%rd13, %rd4, %rd44;
	ld.global.u32 	%r42, [%rd13];
	setp.ne.s32 	%p10, %r42, -1;
	@%p10 bra 	$L__BB0_17;
	st.global.u32 	[%rd13], %r4;
	atom.global.add.u32 	%r43, [%rd2], 1;
	ld.global.u32 	%r44, [%rd9+4];
	mul.wide.s32 	%rd45, %r43, 4;
	add.s64 	%rd46, %rd1, %rd45;
	st.global.u32 	[%rd46], %r44;
$L__BB0_17:
	add.s32 	%r47, %r47, 4;
	add.s32 	%r48, %r48, 4;
	setp.ne.s32 	%p11, %r48, 0;
	@%p11 bra 	$L__BB0_9;
$L__BB0_18:
	ret;

}
	// .globl	_Z10FRONT_COPYPiS_S_
.visible .entry _Z10FRONT_COPYPiS_S_(
	.param .u64 .ptr .align 1 _Z10FRONT_COPYPiS_S__param_0,
	.param .u64 .ptr .align 1 _Z10FRONT_COPYPiS_S__param_1,
	.param .u64 .ptr .align 1 _Z10FRONT_COPYPiS_S__param_2
)
{
	.reg .pred 	%p<2>;
	.reg .b32 	%r<7>;
	.reg .b64 	%rd<10>;

	ld.param.u64 	%rd1, [_Z10FRONT_COPYPiS_S__param_0];
	ld.param.u64 	%rd2, [_Z10FRONT_COPYPiS_S__param_1];
	ld.param.u64 	%rd3, [_Z10FRONT_COPYPiS_S__param_2];
	cvta.to.global.u64 	%rd4, %rd3;
	mov.u32 	%r2, %ctaid.x;
	mov.u32 	%r3, %ntid.x;
	mov.u32 	%r4, %tid.x;
	mad.lo.s32 	%r1, %r2, %r3, %r4;
	ld.global.u32 	%r5, [%rd4];
	setp.ge.s32 	%p1, %r1, %r5;
	@%p1 bra 	$L__BB1_2;
	cvta.to.global.u64 	%rd5, %rd2;
	cvta.to.global.u64 	%rd6, %rd1;
	mul.wide.s32 	%rd7, %r1, 4;
	add.s64 	%rd8, %rd5, %rd7;
	ld.global.u32 	%r6, [%rd8];
	add.s64 	%rd9, %rd6, %rd7;
	st.global.u32 	[%rd9], %r6;
$L__BB1_2:
	ret;

}


// ===== COMPILED SASS (sm_100) =====

	.target	sm_100

	.elftype	@"ET_EXEC"


//--------------------- .note.nv.tkinfo           --------------------------
	.section	.note.nv.tkinfo,"",@"SHT_NOTE"
	.sectionflags	@"SHF_NOTE_NV_TKINFO"
	.tkinfo
        /*0018*/ 	.word	0x00000002
        /*0030*/ 	.string	""
        /*0030*/ 	.string	"ptxas"
        /*0030*/ 	.string	"Cuda compilation tools, release 13.0, V13.0.88"
        /*0030*/ 	.string	"Build cuda_13.0.r13.0/compiler.36424714_0"
        /*0030*/ 	.string	"-arch sm_100 -m 64 "



//--------------------- .note.nv.cuinfo           --------------------------
	.section	.note.nv.cuinfo,"",@"SHT_NOTE"
	.sectionflags	@"SHF_NOTE_NV_CUINFO"
        /*0018*/ 	.short	0x0002
        /*001a*/ 	.short	0x0064
        /*001c*/ 	.short	0x0082
	.zero		2


//--------------------- .nv.info                  --------------------------
	.section	.nv.info,"",@"SHT_CUDA_INFO"
	.align	4


	//----- nvinfo : EIATTR_REGCOUNT
	.align		4
        /*0000*/ 	.byte	0x04, 0x2f
        /*0002*/ 	.short	(.L_1 - .L_0)
	.align		4
.L_0:
        /*0004*/ 	.word	index@(_Z12BFS_Top_DownPiS_S_S_S_S_S_i)
        /*0008*/ 	.word	0x00000019


	//----- nvinfo : EIATTR_FRAME_SIZE
	.align		4
.L_1:
        /*000c*/ 	.byte	0x04, 0x11
        /*000e*/ 	.short	(.L_3 - .L_2)
	.align		4
.L_2:
        /*0010*/ 	.word	index@(_Z12BFS_Top_DownPiS_S_S_S_S_S_i)
        /*0014*/ 	.word	0x00000000


	//----- nvinfo : EIATTR_REGCOUNT
	.align		4
.L_3:
        /*0018*/ 	.byte	0x04, 0x2f
        /*001a*/ 	.short	(.L_5 - .L_4)
	.align		4
.L_4:
        /*001c*/ 	.word	index@(_Z10FRONT_COPYPiS_S_)
        /*0020*/ 	.word	0x0000000a


	//----- nvinfo : EIATTR_FRAME_SIZE
	.align		4
.L_5:
        /*0024*/ 	.byte	0x04, 0x11
        /*0026*/ 	.short	(.L_7 - .L_6)
	.align		4
.L_6:
        /*0028*/ 	.word	index@(_Z10FRONT_COPYPiS_S_)
        /*002c*/ 	.word	0x00000000


	//----- nvinfo : EIATTR_MIN_STACK_SIZE
	.align		4
.L_7:
        /*0030*/ 	.byte	0x04, 0x12
        /*0032*/ 	.short	(.L_9 - .L_8)
	.align		4
.L_8:
        /*0034*/ 	.word	index@(_Z10FRONT_COPYPiS_S_)
        /*0038*/ 	.word	0x00000000


	//----- nvinfo : EIATTR_MIN_STACK_SIZE
	.align		4
.L_9:
        /*003c*/ 	.byte	0x04, 0x12
        /*003e*/ 	.short	(.L_11 - .L_10)
	.align		4
.L_10:
        /*0040*/ 	.word	index@(_Z12BFS_Top_DownPiS_S_S_S_S_S_i)
        /*0044*/ 	.word	0x00000000
.L_11:


//--------------------- .nv.compat                --------------------------
	.section	.nv.compat,"",@"SHT_CUDA_COMPAT_INFO"
	.align	4
        /*0000*/ 	.byte	0x02, 0x09, 0x00, 0x00, 0x02, 0x02, 0x01, 0x00, 0x02, 0x05, 0x05, 0x00, 0x03, 0x07, 0x01, 0x01
        /*0010*/ 	.byte	0x02, 0x03, 0x00, 0x00, 0x02, 0x06, 0x01, 0x00, 0x04, 0x0b, 0x08, 0x00, 0x09, 0x00, 0x00, 0x00
        /*0020*/ 	.byte	0x00, 0x00, 0x00, 0x00


//--------------------- .nv.info._Z10FRONT_COPYPiS_S_ --------------------------
	.section	.nv.info._Z10FRONT_COPYPiS_S_,"",@"SHT_CUDA_INFO"
	.sectionflags	@""
	.align	4


	//----- nvinfo : EIATTR_CUDA_API_VERSION
	.align		4
        /*0000*/ 	.byte	0x04, 0x37
        /*0002*/ 	.short	(.L_13 - .L_12)
.L_12:
        /*0004*/ 	.word	0x00000082


	//----- nvinfo : EIATTR_KPARAM_INFO
	.align		4
.L_13:
        /*0008*/ 	.byte	0x04, 0x17
        /*000a*/ 	.short	(.L_15 - .L_14)
.L_14:
        /*000c*/ 	.word	0x00000000
        /*0010*/ 	.short	0x0002
        /*0012*/ 	.short	0x0010
        /*0014*/ 	.byte	0x00, 0xf5, 0x21, 0x00


	//----- nvinfo : EIATTR_KPARAM_INFO
	.align		4
.L_15:
        /*0018*/ 	.byte	0x04, 0x17
        /*001a*/ 	.short	(.L_17 - .L_16)
.L_16:
        /*001c*/ 	.word	0x00000000
        /*0020*/ 	.short	0x0001
        /*0022*/ 	.short	0x0008
        /*0024*/ 	.byte	0x00, 0xf5, 0x21, 0x00


	//----- nvinfo : EIATTR_KPARAM_INFO
	.align		4
.L_17:
        /*0028*/ 	.byte	0x04, 0x17
        /*002a*/ 	.short	(.L_19 - .L_18)
.L_18:
        /*002c*/ 	.word	0x00000000
        /*0030*/ 	.short	0x0000
        /*0032*/ 	.short	0x0000
        /*0034*/ 	.byte	0x00, 0xf5, 0x21, 0x00


	//----- nvinfo : EIATTR_SPARSE_MMA_MASK
	.align		4
.L_19:
        /*0038*/ 	.byte	0x03, 0x50
        /*003a*/ 	.short	0x0000


	//----- nvinfo : EIATTR_MAXREG_COUNT
	.align		4
        /*003c*/ 	.byte	0x03, 0x1b
        /*003e*/ 	.short	0x00ff


	//----- nvinfo : EIATTR_MERCURY_ISA_VERSION
	.align		4
        /*0040*/ 	.byte	0x03, 0x5f
        /*0042*/ 	.short	0x0101


	//----- nvinfo : EIATTR_VRC_CTA_INIT_COUNT
	.align		4
        /*0044*/ 	.byte	0x02, 0x4a
	.zero		1
	.zero		1


	//----- nvinfo : EIATTR_EXIT_INSTR_OFFSETS
	.align		4
        /*0048*/ 	.byte	0x04, 0x1c
        /*004a*/ 	.short	(.L_21 - .L_20)


	//   ....[0]....
.L_20:
        /*004c*/ 	.word	0x00000090


	//   ....[1]....
        /*0050*/ 	.word	0x00000100


	//----- nvinfo : EIATTR_CBANK_PARAM_SIZE
	.align		4
.L_21:
        /*0054*/ 	.byte	0x03, 0x19
        /*0056*/ 	.short	0x0018


	//----- nvinfo : EIATTR_PARAM_CBANK
	.align		4
        /*0058*/ 	.byte	0x04, 0x0a
        /*005a*/ 	.short	(.L_23 - .L_22)
	.align		4
.L_22:
        /*005c*/ 	.word	index@(.nv.constant0._Z10FRONT_COPYPiS_S_)
        /*0060*/ 	.short	0x0380
        /*0062*/ 	.short	0x0018


	//----- nvinfo : EIATTR_SW_WAR
	.align		4
.L_23:
        /*0064*/ 	.byte	0x04, 0x36
        /*0066*/ 	.short	(.L_25 - .L_24)
.L_24:
        /*0068*/ 	.word	0x00000008
.L_25:


//--------------------- .nv.info._Z12BFS_Top_DownPiS_S_S_S_S_S_i --------------------------
	.section	.nv.info._Z12BFS_Top_DownPiS_S_S_S_S_S_i,"",@"SHT_CUDA_INFO"
	.sectionflags	@""
	.align	4


	//----- nvinfo : EIATTR_CUDA_API_VERSION
	.align		4
        /*0000*/ 	.byte	0x04, 0x37
        /*0002*/ 	.short	(.L_27 - .L_26)
.L_26:
        /*0004*/ 	.word	0x00000082


	//----- nvinfo : EIATTR_KPARAM_INFO
	.align		4
.L_27:
        /*0008*/ 	.byte	0x04, 0x17
        /*000a*/ 	.short	(.L_29 - .L_28)
.L_28:
        /*000c*/ 	.word	0x00000000
        /*0010*/ 	.short	0x0007
        /*0012*/ 	.short	0x0038
        /*0014*/ 	.byte	0x00, 0xf0, 0x11, 0x00


	//----- nvinfo : EIATTR_KPARAM_INFO
	.align		4
.L_29:
        /*0018*/ 	.byte	0x04, 0x17
        /*001a*/ 	.short	(.L_31 - .L_30)
.L_30:
        /*001c*/ 	.word	0x00000000
        /*0020*/ 	.short	0x0006
        /*0022*/ 	.short	0x0030
        /*0024*/ 	.byte	0x00, 0xf5, 0x21, 0x00


	//----- nvinfo : EIATTR_KPARAM_INFO
	.align		4
.L_31:
        /*0028*/ 	.byte	0x04, 0x17
        /*002a*/ 	.short	(.L_33 - .L_32)
.L_32:
        /*002c*/ 	.word	0x00000000
        /*0030*/ 	.short	0x0005
        /*0032*/ 	.short	0x0028
        /*0034*/ 	.byte	0x00, 0xf5, 0x21, 0x00


	//----- nvinfo : EIATTR_KPARAM_INFO
	.align		4
.L_33:
        /*0038*/ 	.byte	0x04, 0x17
        /*003a*/ 	.short	(.L_35 - .L_34)
.L_34:
        /*003c*/ 	.word	0x00000000
        /*0040*/ 	.short	0x0004
        /*0042*/ 	.short	0x0020
        /*0044*/ 	.byte	0x00, 0xf5, 0x21, 0x00


	//----- nvinfo : EIATTR_KPARAM_INFO
	.align		4
.L_35:
        /*0048*/ 	.byte	0x04, 0x17
        /*004a*/ 	.short	(.L_37 - .L_36)
.L_36:
        /*004c*/ 	.word	0x00000000
        /*0050*/ 	.short	0x0003
        /*0052*/ 	.short	0x0018
        /*0054*/ 	.byte	0x00, 0xf5, 0x21, 0x00


	//----- nvinfo : EIATTR_KPARAM_INFO
	.align		4
.L_37:
        /*0058*/ 	.byte	0x04, 0x17
        /*005a*/ 	.short	(.L_39 - .L_38)
.L_38:
        /*005c*/ 	.word	0x00000000
        /*0060*/ 	.short	0x0002
        /*0062*/ 	.short	0x0010
        /*0064*/ 	.byte	0x00, 0xf5, 0x21, 0x00


	//----- nvinfo : EIATTR_KPARAM_INFO
	.align		4
.L_39:
        /*0068*/ 	.byte	0x04, 0x17
        /*006a*/ 	.short	(.L_41 - .L_40)
.L_40:
        /*006c*/ 	.word	0x00000000
        /*0070*/ 	.short	0x0001
        /*0072*/ 	.short	0x0008
        /*0074*/ 	.byte	0x00, 0xf5, 0x21, 0x00


	//----- nvinfo : EIATTR_KPARAM_INFO
	.align		4
.L_41:
        /*0078*/ 	.byte	0x04, 0x17
        /*007a*/ 	.short	(.L_43 - .L_42)
.L_42:
        /*007c*/ 	.word	0x00000000
        /*0080*/ 	.short	0x0000
        /*0082*/ 	.short	0x0000
        /*0084*/ 	.byte	0x00, 0xf5, 0x21, 0x00


	//----- nvinfo : EIATTR_SPARSE_MMA_MASK
	.align		4
.L_43:
        /*0088*/ 	.byte	0x03, 0x50
        /*008a*/ 	.short	0x0000


	//----- nvinfo : EIATTR_MAXREG_COUNT
	.align		4
        /*008c*/ 	.byte	0x03, 0x1b
        /*008e*/ 	.short	0x00ff


	//----- nvinfo : EIATTR_MERCURY_ISA_VERSION
	.align		4
        /*0090*/ 	.byte	0x03, 0x5f
        /*0092*/ 	.short	0x0101


	//----- nvinfo : EIATTR_INT_WARP_WIDE_INSTR_OFFSETS
	.align		4
        /*0094*/ 	.byte	0x04, 0x31
        /*0096*/ 	.short	(.L_45 - .L_44)


	//   ....[0]....
.L_44:
        /*0098*/ 	.word	0x000002d0


	//   ....[1]....
        /*009c*/ 	.word	0x00000380


	//   ....[2]....
        /*00a0*/ 	.word	0x00000530


	//   ....[3]....
        /*00a4*/ 	.word	0x000005e0


	//   ....[4]....
        /*00a8*/ 	.word	0x000006a0


	//   ....[5]....
        /*00ac*/ 	.word	0x00000750


	//   ....[6]....
        /*00b0*/ 	.word	0x00000810


	//   ....[7]....
        /*00b4*/ 	.word	0x000008c0


	//   ....[8]....
        /*00b8*/ 	.word	0x000009a0


	//   ....[9]....
        /*00bc*/ 	.word	0x00000a50


	//----- nvinfo : EIATTR_VRC_CTA_INIT_COUNT
	.align		4
.L_45:
        /*00c0*/ 	.byte	0x02, 0x4a
	.zero		1
	.zero		1


	//----- nvinfo : EIATTR_EXIT_INSTR_OFFSETS
	.align		4
        /*00c4*/ 	.byte	0x04, 0x1c
        /*00c6*/ 	.short	(.L_47 - .L_46)


	//   ....[0]....
.L_46:
        /*00c8*/ 	.word	0x00000090


	//   ....[1]....
        /*00cc*/ 	.word	0x00000120


	//   ....[2]....
        /*00d0*/ 	.word	0x00000420


	//   ....[3]....
        /*00d4*/ 	.word	0x00000ac0


	//----- nvinfo : EIATTR_CRS_STACK_SIZE
	.align		4
.L_47:
        /*00d8*/ 	.byte	0x04, 0x1e
        /*00da*/ 	.short	(.L_49 - .L_48)
.L_48:
        /*00dc*/ 	.word	0x00000000


	//----- nvinfo : EIATTR_CBANK_PARAM_SIZE
	.align		4
.L_49:
        /*00e0*/ 	.byte	0x03, 0x19
        /*00e2*/ 	.short	0x003c


	//----- nvinfo : EIATTR_PARAM_CBANK
	.align		4
        /*00e4*/ 	.byte	0x04, 0x0a
        /*00e6*/ 	.short	(.L_51 - .L_50)
	.align		4
.L_50:
        /*00e8*/ 	.word	index@(.nv.constant0._Z12BFS_Top_DownPiS_S_S_S_S_S_i)
        /*00ec*/ 	.short	0x0380
        /*00ee*/ 	.short	0x003c


	//----- nvinfo : EIATTR_SW_WAR
	.align		4
.L_51:
        /*00f0*/ 	.byte	0x04, 0x36
        /*00f2*/ 	.short	(.L_53 - .L_52)
.L_52:
        /*00f4*/ 	.word	0x00000008
.L_53:


//--------------------- .nv.callgraph             --------------------------
	.section	.nv.callgraph,"",@"SHT_CUDA_CALLGRAPH"
	.align	4
	.sectionentsize	8
	.align		4
        /*0000*/ 	.word	0x00000000
	.align		4
        /*0004*/ 	.word	0xffffffff
	.align		4
        /*0008*/ 	.word	0x00000000
	.align		4
        /*000c*/ 	.word	0xfffffffe
	.align		4
        /*0010*/ 	.word	0x00000000
	.align		4
        /*0014*/ 	.word	0xfffffffd
	.align		4
        /*0018*/ 	.word	0x00000000
	.align		4
        /*001c*/ 	.word	0xfffffffc


//--------------------- .text._Z10FRONT_COPYPiS_S_ --------------------------
	.section	.text._Z10FRONT_COPYPiS_S_,"ax",@progbits
	.align	128
        .global         _Z10FRONT_COPYPiS_S_
        .type           _Z10FRONT_COPYPiS_S_,@function
        .size           _Z10FRONT_COPYPiS_S_,(.L_x_16 - _Z10FRONT_COPYPiS_S_)
        .other          _Z10FRONT_COPYPiS_S_,@"STO_CUDA_ENTRY STV_DEFAULT"
_Z10FRONT_COPYPiS_S_:
.text._Z10FRONT_COPYPiS_S_:
[----:B------:R-:W-:Y:S08]  /*0000*/  LDC R1, c[0x0][0x37c] ;  /* 0x0000df00ff017b82 */ /* 0x000ff00000000800 */
[----:B------:R-:W0:Y:S01]  /*0010*/  LDC.64 R2, c[0x0][0x390] ;  /* 0x0000e400ff027b82 */ /* 0x000e220000000a00 */
[----:B------:R-:W0:Y:S02]  /*0020*/  LDCU.64 UR4, c[0x0][0x358] ;  /* 0x00006b00ff0477ac */ /* 0x000e240008000a00 */
[----:B0-----:R-:W2:Y:S05]  /*0030*/  LDG.E R2, desc[UR4][R2.64] ;  /* 0x0000000402027981 */ /* 0x001eaa000c1e1900 */
[----:B------:R-:W0:Y:S01]  /*0040*/  S2UR UR6, SR_CTAID.X ;  /* 0x00000000000679c3 */ /* 0x000e220000002500 */
[----:B------:R-:W0:Y:S07]  /*0050*/  S2R R0, SR_TID.X ;  /* 0x0000000000007919 */ /* 0x000e2e0000002100 */
[----:B------:R-:W0:Y:S02]  /*0060*/  LDC R7, c[0x0][0x360] ;  /* 0x0000d800ff077b82 */ /* 0x000e240000000800 */
[----:B0-----:R-:W-:-:S05]  /*0070*/  IMAD R7, R7, UR6, R0 ;  /* 0x0000000607077c24 */ /* 0x001fca000f8e0200 */
[----:B--2---:R-:W-:-:S13]  /*0080*/  ISETP.GE.AND P0, PT, R7, R2, PT ;  /* 0x000000020700720c */ /* 0x004fda0003f06270 */
[----:B------:R-:W-:Y:S05]  /*0090*/  @P0 EXIT ;  /* 0x000000000000094d */ /* 0x000fea0003800000 */
[----:B------:R-:W0:Y:S08]  /*00a0*/  LDC.64 R2, c[0x0][0x388] ;  /* 0x0000e200ff027b82 */ /* 0x000e300000000a00 */
[----:B------:R-:W1:Y:S01]  /*00b0*/  LDC.64 R4, c[0x0][0x380] ;  /* 0x0000e000ff047b82 */ /* 0x000e620000000a00 */
[----:B0-----:R-:W-:-:S06]  /*00c0*/  IMAD.WIDE R2, R7, 0x4, R2 ;  /* 0x0000000407027825 */ /* 0x001fcc00078e0202 */
[----:B------:R-:W2:Y:S01]  /*00d0*/  LDG.E R3, desc[UR4][R2.64] ;  /* 0x0000000402037981 */ /* 0x000ea2000c1e1900 */
[----:B-1----:R-:W-:-:S05]  /*00e0*/  IMAD.WIDE R4, R7, 0x4, R4 ;  /* 0x0000000407047825 */ /* 0x002fca00078e0204 */
[----:B--2---:R-:W-:Y:S01]  /*00f0*/  STG.E desc[UR4][R4.64], R3 ;  /* 0x0000000304007986 */ /* 0x004fe2000c101904 */
[----:B------:R-:W-:Y:S05]  /*0100*/  EXIT ;  /* 0x000000000000794d */ /* 0x000fea0003800000 */
.L_x_0:
[----:B------:R-:W-:-:S00]  /*0110*/  BRA `(.L_x_0) ;  /* 0xfffffffc00fc7947 */ /* 0x000fc0000383ffff */
[----:B------:R-:W-:-:S00]  /*0120*/  NOP ;  /* 0x0000000000007918 */ /* 0x000fc00000000000 */
        /* <DEDUP_REMOVED lines=13> */
.L_x_16:


//--------------------- .text._Z12BFS_Top_DownPiS_S_S_S_S_S_i --------------------------
	.section	.text._Z12BFS_Top_DownPiS_S_S_S_S_S_i,"ax",@progbits
	.align	128
        .global         _Z12BFS_Top_DownPiS_S_S_S_S_S_i
        .type           _Z12BFS_Top_DownPiS_S_S_S_S_S_i,@function
        .size           _Z12BFS_Top_DownPiS_S_S_S_S_S_i,(.L_x_17 - _Z12BFS_Top_DownPiS_S_S_S_S_S_i)
        .other          _Z12BFS_Top_DownPiS_S_S_S_S_S_i,@"STO_CUDA_ENTRY STV_DEFAULT"
_Z12BFS_Top_DownPiS_S_S_S_S_S_i:
.text._Z12BFS_Top_DownPiS_S_S_S_S_S_i:
        /* <DEDUP_REMOVED lines=10> */
[----:B------:R-:W0:Y:S02]  /*00a0*/  LDC.64 R4, c[0x0][0x398] ;  /* 0x0000e600ff047b82 */ /* 0x000e240000000a00 */
[----:B0-----:R-:W-:-:S06]  /*00b0*/  IMAD.WIDE R4, R7, 0x4, R4 ;  /* 0x0000000407047825 */ /* 0x001fcc00078e0204 */
[----:B------:R-:W0:Y:S01]  /*00c0*/  LDC.64 R6, c[0x0][0x388] ;  /* 0x0000e200ff067b82 */ /* 0x000e220000000a00 */
[----:B------:R-:W0:Y:S02]  /*00d0*/  LDG.E R5, desc[UR6][R4.64] ;  /* 0x0000000604057981 */ /* 0x000e24000c1e1900 */
[----:B0-----:R-:W-:-:S05]  /*00e0*/  IMAD.WIDE R6, R5, 0x4, R6 ;  /* 0x0000000405067825 */ /* 0x001fca00078e0206 */
[----:B------:R-:W2:Y:S04]  /*00f0*/  LDG.E R10, desc[UR6][R6.64] ;  /* 0x00000006060a7981 */ /* 0x000ea8000c1e1900 */
[----:B------:R-:W2:Y:S02]  /*0100*/  LDG.E R3, desc[UR6][R6.64+0x4] ;  /* 0x0000040606037981 */ /* 0x000ea4000c1e1900 */
[----:B--2---:R-:W-:-:S13]  /*0110*/  ISETP.GE.AND P0, PT, R10, R3, PT ;  /* 0x000000030a00720c */ /* 0x004fda0003f06270 */
[----:B------:R-:W-:Y:S05]  /*0120*/  @P0 EXIT ;  /* 0x000000000000094d */ /* 0x000fea0003800000 */
[----:B------:R-:W0:Y:S01]  /*0130*/  LDCU.64 UR4, c[0x0][0x390] ;  /* 0x00007200ff0477ac */ /* 0x000e220008000a00 */
[----:B------:R-:W-:Y:S02]  /*0140*/  SHF.R.S32.HI R0, RZ, 0x1f, R5 ;  /* 0x0000001fff007819 */ /* 0x000fe40000011405 */
[----:B0-----:R-:W-:-:S04]  /*0150*/  LEA R4, P0, R5, UR4, 0x2 ;  /* 0x0000000405047c11 */ /* 0x001fc8000f8010ff */
[----:B------:R-:W-:-:S05]  /*0160*/  LEA.HI.X R5, R5, UR5, R0, 0x2, P0 ;  /* 0x0000000505057c11 */ /* 0x000fca00080f1400 */
[----:B------:R-:W2:Y:S01]  /*0170*/  LDG.E R2, desc[UR6][R4.64] ;  /* 0x0000000604027981 */ /* 0x000ea2000c1e1900 */
[--C-:B------:R-:W-:Y:S01]  /*0180*/  IMAD.IADD R0, R3, 0x1, -R10.reuse ;  /* 0x0000000103007824 */ /* 0x100fe200078e0a0a */
[----:B------:R-:W-:Y:S04]  /*0190*/  BSSY.RECONVERGENT B0, `(.L_x_1) ;  /* 0x0000026000007945 */ /* 0x000fe80003800200 */
[----:B------:R-:W-:Y:S01]  /*01a0*/  LOP3.LUT P0, R11, R0, 0x3, RZ, 0xc0, !PT ;  /* 0x00000003000b7812 */ /* 0x000fe2000780c0ff */
[----:B------:R-:W-:Y:S02]  /*01b0*/  IMAD.MOV.U32 R0, RZ, RZ, R10 ;  /* 0x000000ffff007224 */ /* 0x000fe400078e000a */
[----:B--2---:R-:W-:-:S10]  /*01c0*/  VIADD R2, R2, 0x1 ;  /* 0x0000000102027836 */ /* 0x004fd40000000000 */
[----:B------:R-:W-:Y:S05]  /*01d0*/  @!P0 BRA `(.L_x_2) ;  /* 0x0000000000848947 */ /* 0x000fea0003800000 */
[----:B------:R-:W0:Y:S01]  /*01e0*/  LDC.64 R4, c[0x0][0x3a8] ;  /* 0x0000ea00ff047b82 */ /* 0x000e220000000a00 */
[----:B------:R-:W-:Y:S01]  /*01f0*/  IADD3 R11, PT, PT, -R11, RZ, RZ ;  /* 0x000000ff0b0b7210 */ /* 0x000fe20007ffe1ff */
[----:B------:R-:W-:-:S06]  /*0200*/  IMAD.MOV.U32 R0, RZ, RZ, R10 ;  /* 0x000000ffff007224 */ /* 0x000fcc00078e000a */
[----:B------:R-:W1:Y:S08]  /*0210*/  LDC.64 R6, c[0x0][0x390] ;  /* 0x0000e400ff067b82 */ /* 0x000e700000000a00 */
[----:B------:R-:W2:Y:S02]  /*0220*/  LDC.64 R8, c[0x0][0x380] ;  /* 0x0000e000ff087b82 */ /* 0x000ea40000000a00 */
.L_x_5:
[----:B-12---:R-:W-:-:S05]  /*0230*/  IMAD.WIDE R12, R0, 0x4, R8 ;  /* 0x00000004000c7825 */ /* 0x006fca00078e0208 */
[----:B------:R-:W1:Y:S02]  /*0240*/  LDG.E R15, desc[UR6][R12.64] ;  /* 0x000000060c0f7981 */ /* 0x000e64000c1e1900 */
[----:B-1----:R-:W-:-:S05]  /*0250*/  IMAD.WIDE R14, R15, 0x4, R6 ;  /* 0x000000040f0e7825 */ /* 0x002fca00078e0206 */
[----:B------:R-:W2:Y:S01]  /*0260*/  LDG.E R16, desc[UR6][R14.64] ;  /* 0x000000060e107981 */ /* 0x000ea2000c1e1900 */
[----:B------:R-:W-:Y:S01]  /*0270*/  VIADD R11, R11, 0x1 ;  /* 0x000000010b0b7836 */ /* 0x000fe20000000000 */
[----:B------:R-:W-:Y:S04]  /*0280*/  BSSY.RECONVERGENT B1, `(.L_x_3) ;  /* 0x0000014000017945 */ /* 0x000fe80003800200 */
[----:B------:R-:W-:Y:S02]  /*0290*/  ISETP.NE.AND P0, PT, R11, RZ, PT ;  /* 0x000000ff0b00720c */ /* 0x000fe40003f05270 */
[----:B--2---:R-:W-:-:S13]  /*02a0*/  ISETP.NE.AND P1, PT, R16, -0x1, PT ;  /* 0xffffffff1000780c */ /* 0x004fda0003f25270 */
[----:B------:R-:W-:Y:S05]  /*02b0*/  @P1 BRA `(.L_x_4) ;  /* 0x0000000000401947 */ /* 0x000fea0003800000 */
[----:B------:R-:W1:Y:S01]  /*02c0*/  S2R R19, SR_LANEID ;  /* 0x0000000000137919 */ /* 0x000e620000000000 */
[----:B------:R-:W-:Y:S01]  /*02d0*/  VOTEU.ANY UR4, UPT, PT ;  /* 0x0000000000047886 */ /* 0x000fe200038e0100 */
[----:B------:R-:W2:Y:S01]  /*02e0*/  LDC.64 R16, c[0x0][0x3b0] ;  /* 0x0000ec00ff107b82 */ /* 0x000ea20000000a00 */
[----:B------:R-:W1:Y:S01]  /*02f0*/  FLO.U32 R20, UR4 ;  /* 0x0000000400147d00 */ /* 0x000e6200080e0000 */
[----:B------:R-:W-:Y:S07]  /*0300*/  STG.E desc[UR6][R14.64], R2 ;  /* 0x000000020e007986 */ /* 0x000fee000c101906 */
[----:B------:R-:W2:Y:S01]  /*0310*/  POPC R21, UR4 ;  /* 0x0000000400157d09 */ /* 0x000ea20008000000 */
[----:B-1----:R-:W-:-:S13]  /*0320*/  ISETP.EQ.U32.AND P1, PT, R20, R19, PT ;  /* 0x000000131400720c */ /* 0x002fda0003f22070 */
[----:B--2---:R-:W2:Y:S04]  /*0330*/  @P1 ATOMG.E.ADD.STRONG.GPU PT, R17, desc[UR6][R16.64], R21 ;  /* 0x80000015101119a8 */ /* 0x004ea800081ef106 */
[----:B------:R-:W3:Y:S01]  /*0340*/  LDG.E R13, desc[UR6][R12.64] ;  /* 0x000000060c0d7981 */ /* 0x000ee2000c1e1900 */
[----:B------:R-:W1:Y:S02]  /*0350*/  S2R R18, SR_LTMASK ;  /* 0x0000000000127919 */ /* 0x000e640000003900 */
[----:B-1----:R-:W-:-:S06]  /*0360*/  LOP3.LUT R22, R18, UR4, RZ, 0xc0, !PT ;  /* 0x0000000412167c12 */ /* 0x002fcc000f8ec0ff */
[----:B------:R-:W1:Y:S01]  /*0370*/  POPC R22, R22 ;  /* 0x0000001600167309 */ /* 0x000e620000000000 */
[----:B--2---:R-:W1:Y:S02]  /*0380*/  SHFL.IDX PT, R19, R17, R20, 0x1f ;  /* 0x00001f1411137589 */ /* 0x004e6400000e0000 */
[----:B-1----:R-:W-:-:S05]  /*0390*/  IADD3 R19, PT, PT, R19, R22, RZ ;  /* 0x0000001613137210 */ /* 0x002fca0007ffe0ff */
[----:B0-----:R-:W-:-:S05]  /*03a0*/  IMAD.WIDE R18, R19, 0x4, R4 ;  /* 0x0000000413127825 */ /* 0x001fca00078e0204 */
[----:B---3--:R1:W-:Y:S02]  /*03b0*/  STG.E desc[UR6][R18.64], R13 ;  /* 0x0000000d12007986 */ /* 0x0083e4000c101906 */
.L_x_4:
[----:B------:R-:W-:Y:S05]  /*03c0*/  BSYNC.RECONVERGENT B1 ;  /* 0x0000000000017941 */ /* 0x000fea0003800200 */
.L_x_3:
[----:B------:R-:W-:Y:S01]  /*03d0*/  VIADD R0, R0, 0x1 ;  /* 0x0000000100007836 */ /* 0x000fe20000000000 */
[----:B------:R-:W-:Y:S06]  /*03e0*/  @P0 BRA `(.L_x_5) ;  /* 0xfffffffc00900947 */ /* 0x000fec000383ffff */
.L_x_2:
[----:B------:R-:W-:Y:S05]  /*03f0*/  BSYNC.RECONVERGENT B0 ;  /* 0x0000000000007941 */ /* 0x000fea0003800200 */
.L_x_1:
[----:B0-----:R-:W-:-:S05]  /*0400*/  IMAD.IADD R4, R10, 0x1, -R3 ;  /* 0x000000010a047824 */ /* 0x001fca00078e0a03 */
[----:B------:R-:W-:-:S13]  /*0410*/  ISETP.GT.U32.AND P0, PT, R4, -0x4, PT ;  /* 0xfffffffc0400780c */ /* 0x000fda0003f04070 */
[----:B------:R-:W-:Y:S05]  /*0420*/  @P0 EXIT ;  /* 0x000000000000094d */ /* 0x000fea0003800000 */
[----:B------:R-:W0:Y:S01]  /*0430*/  LDC.64 R6, c[0x0][0x3a8] ;  /* 0x0000ea00ff067b82 */ /* 0x000e220000000a00 */
[----:B------:R-:W2:Y:S01]  /*0440*/  LDCU.64 UR4, c[0x0][0x380] ;  /* 0x00007000ff0477ac */ /* 0x000ea20008000a00 */
[----:B------:R-:W-:-:S06]  /*0450*/  IADD3 R3, PT, PT, -R3, R0, RZ ;  /* 0x0000000003037210 */ /* 0x000fcc0007ffe1ff */
[----:B------:R-:W3:Y:S01]  /*0460*/  LDC.64 R4, c[0x0][0x390] ;  /* 0x0000e400ff047b82 */ /* 0x000ee20000000a00 */
[----:B--2---:R-:W-:-:S04]  /*0470*/  UIADD3 UR4, UP0, UPT, UR4, 0x8, URZ ;  /* 0x0000000804047890 */ /* 0x004fc8000ff1e0ff */
[----:B------:R-:W-:-:S12]  /*0480*/  UIADD3.X UR5, UPT, UPT, URZ, UR5, URZ, UP0, !UPT ;  /* 0x00000005ff057290 */ /* 0x000fd800087fe4ff */
.L_x_14:
[----:B------:R-:W-:Y:S02]  /*0490*/  IMAD.U32 R8, RZ, RZ, UR4 ;  /* 0x00000004ff087e24 */ /* 0x000fe4000f8e00ff */
[----:B-1----:R-:W-:Y:S02]  /*04a0*/  IMAD.U32 R9, RZ, RZ, UR5 ;  /* 0x00000005ff097e24 */ /* 0x002fe4000f8e00ff */
[----:B------:R-:W-:-:S05]  /*04b0*/  IMAD.WIDE R8, R0, 0x4, R8 ;  /* 0x0000000400087825 */ /* 0x000fca00078e0208 */
[----:B-1----:R-:W3:Y:S02]  /*04c0*/  LDG.E R13, desc[UR6][R8.64+-0x8] ;  /* 0xfffff806080d7981 */ /* 0x002ee4000c1e1900 */
[----:B---3--:R-:W-:-:S05]  /*04d0*/  IMAD.WIDE R12, R13, 0x4, R4 ;  /* 0x000000040d0c7825 */ /* 0x008fca00078e0204 */
[----:B------:R-:W2:Y:S01]  /*04e0*/  LDG.E R10, desc[UR6][R12.64] ;  /* 0x000000060c0a7981 */ /* 0x000ea2000c1e1900 */
[----:B------:R-:W-:Y:S01]  /*04f0*/  BSSY.RECONVERGENT B0, `(.L_x_6) ;  /* 0x0000013000007945 */ /* 0x000fe20003800200 */
        /* <DEDUP_REMOVED lines=18> */
.L_x_7:
[----:B------:R-:W-:Y:S05]  /*0620*/  BSYNC.RECONVERGENT B0 ;  /* 0x0000000000007941 */ /* 0x000fea0003800200 */
.L_x_6:
[----:B------:R-:W2:Y:S02]  /*0630*/  LDG.E R13, desc[UR6][R8.64+-0x4] ;  /* 0xfffffc06080d7981 */ /* 0x000ea4000c1e1900 */
[----:B--2---:R-:W-:-:S05]  /*0640*/  IMAD.WIDE R12, R13, 0x4, R4 ;  /* 0x000000040d0c7825 */ /* 0x004fca00078e0204 */
[----:B-1----:R-:W2:Y:S01]  /*0650*/  LDG.E R10, desc[UR6][R12.64] ;  /* 0x000000060c0a7981 */ /* 0x002ea2000c1e1900 */
        /* <DEDUP_REMOVED lines=16> */
[----:B-1----:R-:W-:-:S04]  /*0760*/  IMAD.IADD R11, R11, 0x1, R18 ;  /* 0x000000010b0b7824 */ /* 0x002fc800078e0212 */
[----:B0-----:R-:W-:-:S05]  /*0770*/  IMAD.WIDE R10, R11, 0x4, R6 ;  /* 0x000000040b0a7825 */ /* 0x001fca00078e0206 */
[----:B---3--:R1:W-:Y:S02]  /*0780*/  STG.E desc[UR6][R10.64], R17 ;  /* 0x000000110a007986 */ /* 0x0083e4000c101906 */
.L_x_9:
[----:B------:R-:W-:Y:S05]  /*0790*/  BSYNC.RECONVERGENT B0 ;  /* 0x0000000000007941 */ /* 0x000fea0003800200 */
.L_x_8:
        /* <DEDUP_REMOVED lines=22> */
.L_x_11:
[----:B------:R-:W-:Y:S05]  /*0900*/  BSYNC.RECONVERGENT B0 ;  /* 0x0000000000007941 */ /* 0x000fea0003800200 */
.L_x_10:
[----:B------:R-:W2:Y:S02]  /*0910*/  LDG.E R13, desc[UR6][R8.64+0x4] ;  /* 0x00000406080d7981 */ /* 0x000ea4000c1e1900 */
[----:B--2---:R-:W-:-:S05]  /*0920*/  IMAD.WIDE R12, R13, 0x4, R4 ;  /* 0x000000040d0c7825 */ /* 0x004fca00078e0204 */
[----:B-1----:R-:W2:Y:S01]  /*0930*/  LDG.E R10, desc[UR6][R12.64] ;  /* 0x000000060c0a7981 */ /* 0x002ea2000c1e1900 */
[----:B------:R-:W-:Y:S01]  /*0940*/  IADD3 R3, PT, PT, R3, 0x4, RZ ;  /* 0x0000000403037810 */ /* 0x000fe20007ffe0ff */
[----:B------:R-:W-:Y:S03]  /*0950*/  BSSY.RECONVERGENT B0, `(.L_x_12) ;  /* 0x0000014000007945 */ /* 0x000fe60003800200 */
        /* <DEDUP_REMOVED lines=19> */
.L_x_13:
[----:B------:R-:W-:Y:S05]  /*0a90*/  BSYNC.RECONVERGENT B0 ;  /* 0x0000000000007941 */ /* 0x000fea0003800200 */
.L_x_12:
[----:B------:R-:W-:Y:S01]  /*0aa0*/  IADD3 R0, PT, PT, R0, 0x4, RZ ;  /* 0x0000000400007810 */ /* 0x000fe20007ffe0ff */
[----:B------:R-:W-:Y:S06]  /*0ab0*/  @P0 BRA `(.L_x_14) ;  /* 0xfffffff800740947 */ /* 0x000fec000383ffff */
[----:B------:R-:W-:Y:S05]  /*0ac0*/  EXIT ;  /* 0x000000000000794d */ /* 0x000fea0003800000 */
.L_x_15:
        /* <DEDUP_REMOVED lines=11> */
.L_x_17:


//--------------------- .nv.shared.reserved.0     --------------------------
	.section	.nv.shared.reserved.0,"aw",@nobits
	.weak		__nv_reservedSMEM_offset_0_alias
	.size		__nv_reservedSMEM_offset_0_alias, 0, 64
	.other		__nv_reservedSMEM_offset_0_alias,@"STO_CUDA_RESERVED_SHARED STV_DEFAULT"
__nv_reservedSMEM_offset_0_alias:
	.zero		0
	.zero		64


//--------------------- .nv.constant0._Z10FRONT_COPYPiS_S_ --------------------------
	.section	.nv.constant0._Z10FRONT_COPYPiS_S_,"a",@progbits
	.sectionflags	@""
	.align	4
.nv.constant0._Z10FRONT_COPYPiS_S_:
	.zero		920


//--------------------- .nv.constant0._Z12BFS_Top_DownPiS_S_S_S_S_S_i --------------------------
	.section	.nv.constant0._Z12BFS_Top_DownPiS_S_S_S_S_S_i,"a",@progbits
	.sectionflags	@""
	.align	4
.nv.constant0._Z12BFS_Top_DownPiS_S_S_S_S_S_i:
	.zero		956


//--------------------- SYMBOLS --------------------------

	.type		.nv.reservedSmem.offset0,@object
	.size		.nv.reservedSmem.offset0,0x4
